//
// Generated by NVIDIA NVVM Compiler
//
// Compiler Build ID: CL-36424714
// Cuda compilation tools, release 13.0, V13.0.88
// Based on NVVM 20.0.0
//

.version 9.0
.target sm_100
.address_size 64

	// .globl	_Z15reduce_baselinePiS_m
.extern .func  (.param .b32 func_retval0) vprintf
(
	.param .b64 vprintf_param_0,
	.param .b64 vprintf_param_1
)
;
.global .align 1 .b8 $str[9] = {116, 105, 100, 58, 32, 37, 100, 10};

.visible .entry _Z15reduce_baselinePiS_m(
	.param .u64 .ptr .align 1 _Z15reduce_baselinePiS_m_param_0,
	.param .u64 .ptr .align 1 _Z15reduce_baselinePiS_m_param_1,
	.param .u64 _Z15reduce_baselinePiS_m_param_2
)
{
	.local .align 8 .b8 	__local_depot0[8];
	.reg .b64 	%SP;
	.reg .b64 	%SPL;
	.reg .pred 	%p<10>;
	.reg .b32 	%r<89>;
	.reg .b64 	%rd<75>;

	mov.u64 	%SPL, __local_depot0;
	cvta.local.u64 	%SP, %SPL;
	ld.param.u64 	%rd22, [_Z15reduce_baselinePiS_m_param_0];
	ld.param.u64 	%rd20, [_Z15reduce_baselinePiS_m_param_1];
	ld.param.u64 	%rd21, [_Z15reduce_baselinePiS_m_param_2];
	cvta.to.global.u64 	%rd1, %rd22;
	add.u64 	%rd23, %SP, 0;
	add.u64 	%rd24, %SPL, 0;
	mov.u32 	%r15, %ntid.x;
	mov.u32 	%r16, %ctaid.x;
	mov.u32 	%r17, %tid.x;
	mad.lo.s32 	%r18, %r15, %r16, %r17;
	st.local.u32 	[%rd24], %r18;
	mov.u64 	%rd25, $str;
	cvta.global.u64 	%rd26, %rd25;
	{ // callseq 0, 0
	.param .b64 param0;
	st.param.b64 	[param0], %rd26;
	.param .b64 param1;
	st.param.b64 	[param1], %rd23;
	.param .b32 retval0;
	call.uni (retval0), 
	vprintf, 
	(
	param0, 
	param1
	);
	ld.param.b32 	%r19, [retval0];
	} // callseq 0
	setp.eq.s64 	%p1, %rd21, 0;
	mov.b32 	%r88, 0;
	@%p1 bra 	$L__BB0_12;
	and.b64  	%rd2, %rd21, 15;
	setp.lt.u64 	%p2, %rd21, 16;
	mov.b32 	%r88, 0;
	mov.b64 	%rd71, 0;
	@%p2 bra 	$L__BB0_4;
	and.b64  	%rd71, %rd21, -16;
	add.s64 	%rd68, %rd1, 32;
	mov.b32 	%r88, 0;
	mov.u64 	%rd69, %rd71;
$L__BB0_3:
	.pragma "nounroll";
	ld.global.u32 	%r24, [%rd68+-32];
	add.s32 	%r25, %r24, %r88;
	ld.global.u32 	%r26, [%rd68+-28];
	add.s32 	%r27, %r26, %r25;
	ld.global.u32 	%r28, [%rd68+-24];
	add.s32 	%r29, %r28, %r27;
	ld.global.u32 	%r30, [%rd68+-20];
	add.s32 	%r31, %r30, %r29;
	ld.global.u32 	%r32, [%rd68+-16];
	add.s32 	%r33, %r32, %r31;
	ld.global.u32 	%r34, [%rd68+-12];
	add.s32 	%r35, %r34, %r33;
	ld.global.u32 	%r36, [%rd68+-8];
	add.s32 	%r37, %r36, %r35;
	ld.global.u32 	%r38, [%rd68+-4];
	add.s32 	%r39, %r38, %r37;
	ld.global.u32 	%r40, [%rd68];
	add.s32 	%r41, %r40, %r39;
	ld.global.u32 	%r42, [%rd68+4];
	add.s32 	%r43, %r42, %r41;
	ld.global.u32 	%r44, [%rd68+8];
	add.s32 	%r45, %r44, %r43;
	ld.global.u32 	%r46, [%rd68+12];
	add.s32 	%r47, %r46, %r45;
	ld.global.u32 	%r48, [%rd68+16];
	add.s32 	%r49, %r48, %r47;
	ld.global.u32 	%r50, [%rd68+20];
	add.s32 	%r51, %r50, %r49;
	ld.global.u32 	%r52, [%rd68+24];
	add.s32 	%r53, %r52, %r51;
	ld.global.u32 	%r54, [%rd68+28];
	add.s32 	%r88, %r54, %r53;
	add.s64 	%rd69, %rd69, -16;
	add.s64 	%rd68, %rd68, 64;
	setp.ne.s64 	%p3, %rd69, 0;
	@%p3 bra 	$L__BB0_3;
$L__BB0_4:
	setp.eq.s64 	%p4, %rd2, 0;
	@%p4 bra 	$L__BB0_12;
	and.b64  	%rd10, %rd21, 7;
	setp.lt.u64 	%p5, %rd2, 8;
	@%p5 bra 	$L__BB0_7;
	shl.b64 	%rd28, %rd71, 2;
	add.s64 	%rd29, %rd1, %rd28;
	ld.global.u32 	%r56, [%rd29];
	add.s32 	%r57, %r56, %r88;
	add.s64 	%rd30, %rd28, 4;
	and.b64  	%rd31, %rd30, 17179869180;
	add.s64 	%rd32, %rd1, %rd31;
	ld.global.u32 	%r58, [%rd32];
	add.s32 	%r59, %r58, %r57;
	add.s64 	%rd33, %rd28, 8;
	and.b64  	%rd34, %rd33, 17179869180;
	add.s64 	%rd35, %rd1, %rd34;
	ld.global.u32 	%r60, [%rd35];
	add.s32 	%r61, %r60, %r59;
	add.s64 	%rd36, %rd28, 12;
	and.b64  	%rd37, %rd36, 17179869180;
	add.s64 	%rd38, %rd1, %rd37;
	ld.global.u32 	%r62, [%rd38];
	add.s32 	%r63, %r62, %r61;
	add.s64 	%rd39, %rd28, 16;
	and.b64  	%rd40, %rd39, 17179869180;
	add.s64 	%rd41, %rd1, %rd40;
	ld.global.u32 	%r64, [%rd41];
	add.s32 	%r65, %r64, %r63;
	add.s64 	%rd42, %rd28, 20;
	and.b64  	%rd43, %rd42, 17179869180;
	add.s64 	%rd44, %rd1, %rd43;
	ld.global.u32 	%r66, [%rd44];
	add.s32 	%r67, %r66, %r65;
	add.s64 	%rd45, %rd28, 24;
	and.b64  	%rd46, %rd45, 17179869180;
	add.s64 	%rd47, %rd1, %rd46;
	ld.global.u32 	%r68, [%rd47];
	add.s32 	%r69, %r68, %r67;
	add.s64 	%rd48, %rd28, 28;
	and.b64  	%rd49, %rd48, 17179869180;
	add.s64 	%rd50, %rd1, %rd49;
	ld.global.u32 	%r70, [%rd50];
	add.s32 	%r88, %r70, %r69;
	add.s64 	%rd51, %rd71, 8;
	and.b64  	%rd71, %rd51, 4294967295;
$L__BB0_7:
	setp.eq.s64 	%p6, %rd10, 0;
	@%p6 bra 	$L__BB0_12;
	and.b64  	%rd73, %rd21, 3;
	setp.lt.u64 	%p7, %rd10, 4;
	@%p7 bra 	$L__BB0_10;
	shl.b64 	%rd52, %rd71, 2;
	add.s64 	%rd53, %rd1, %rd52;
	ld.global.u32 	%r72, [%rd53];
	add.s32 	%r73, %r72, %r88;
	add.s64 	%rd54, %rd52, 4;
	and.b64  	%rd55, %rd54, 17179869180;
	add.s64 	%rd56, %rd1, %rd55;
	ld.global.u32 	%r74, [%rd56];
	add.s32 	%r75, %r74, %r73;
	add.s64 	%rd57, %rd52, 8;
	and.b64  	%rd58, %rd57, 17179869180;
	add.s64 	%rd59, %rd1, %rd58;
	ld.global.u32 	%r76, [%rd59];
	add.s32 	%r77, %r76, %r75;
	add.s64 	%rd60, %rd52, 12;
	and.b64  	%rd61, %rd60, 17179869180;
	add.s64 	%rd62, %rd1, %rd61;
	ld.global.u32 	%r78, [%rd62];
	add.s32 	%r88, %r78, %r77;
	add.s64 	%rd63, %rd71, 4;
	and.b64  	%rd71, %rd63, 4294967295;
$L__BB0_10:
	setp.eq.s64 	%p8, %rd73, 0;
	@%p8 bra 	$L__BB0_12;
$L__BB0_11:
	.pragma "nounroll";
	shl.b64 	%rd64, %rd71, 2;
	add.s64 	%rd65, %rd1, %rd64;
	ld.global.u32 	%r79, [%rd65];
	add.s32 	%r88, %r79, %r88;
	add.s64 	%rd66, %rd71, 1;
	and.b64  	%rd71, %rd66, 4294967295;
	add.s64 	%rd73, %rd73, -1;
	setp.ne.s64 	%p9, %rd73, 0;
	@%p9 bra 	$L__BB0_11;
$L__BB0_12:
	cvta.to.global.u64 	%rd67, %rd20;
	st.global.u32 	[%rd67], %r88;
	ret;

}


// ===== COMPILED SASS (sm_100) =====

	.target	sm_100

	.elftype	@"ET_EXEC"


//--------------------- .note.nv.tkinfo           --------------------------
	.section	.note.nv.tkinfo,"",@"SHT_NOTE"
	.sectionflags	@"SHF_NOTE_NV_TKINFO"
	.tkinfo
        /*0018*/ 	.word	0x00000002
        /*0030*/ 	.string	""
        /*0030*/ 	.string	"ptxas"
        /*0030*/ 	.string	"Cuda compilation tools, release 13.0, V13.0.88"
        /*0030*/ 	.string	"Build cuda_13.0.r13.0/compiler.36424714_0"
        /*0030*/ 	.string	"-arch sm_100 -m 64 "



//--------------------- .note.nv.cuinfo           --------------------------
	.section	.note.nv.cuinfo,"",@"SHT_NOTE"
	.sectionflags	@"SHF_NOTE_NV_CUINFO"
        /*0018*/ 	.short	0x0002
        /*001a*/ 	.short	0x0064
        /*001c*/ 	.short	0x0082
	.zero		2


//--------------------- .nv.info                  --------------------------
	.section	.nv.info,"",@"SHT_CUDA_INFO"
	.align	4


	//----- nvinfo : EIATTR_REGCOUNT
	.align		4
        /*0000*/ 	.byte	0x04, 0x2f
        /*0002*/ 	.short	(.L_2 - .L_1)
	.align		4
.L_1:
        /*0004*/ 	.word	index@(_Z15reduce_baselinePiS_m)
        /*0008*/ 	.word	0x0000001c


	//----- nvinfo : EIATTR_FRAME_SIZE
	.align		4
.L_2:
        /*000c*/ 	.byte	0x04, 0x11
        /*000e*/ 	.short	(.L_4 - .L_3)
	.align		4
.L_3:
        /*0010*/ 	.word	index@(_Z15reduce_baselinePiS_m)
        /*0014*/ 	.word	0x00000008


	//----- nvinfo : EIATTR_MIN_STACK_SIZE
	.align		4
.L_4:
        /*0018*/ 	.byte	0x04, 0x12
        /*001a*/ 	.short	(.L_6 - .L_5)
	.align		4
.L_5:
        /*001c*/ 	.word	index@(_Z15reduce_baselinePiS_m)
        /*0020*/ 	.word	0x00000008
.L_6:


//--------------------- .nv.compat                --------------------------
	.section	.nv.compat,"",@"SHT_CUDA_COMPAT_INFO"
	.align	4
        /*0000*/ 	.byte	0x02, 0x09, 0x00, 0x00, 0x02, 0x02, 0x01, 0x00, 0x02, 0x05, 0x05, 0x00, 0x03, 0x07, 0x01, 0x01
        /*0010*/ 	.byte	0x02, 0x03, 0x00, 0x00, 0x02, 0x06, 0x01, 0x00, 0x04, 0x0b, 0x08, 0x00, 0x09, 0x00, 0x00, 0x00
        /*0020*/ 	.byte	0x00, 0x00, 0x00, 0x00


//--------------------- .nv.info._Z15reduce_baselinePiS_m --------------------------
	.section	.nv.info._Z15reduce_baselinePiS_m,"",@"SHT_CUDA_INFO"
	.sectionflags	@""
	.align	4


	//----- nvinfo : EIATTR_CUDA_API_VERSION
	.align		4
        /*0000*/ 	.byte	0x04, 0x37
        /*0002*/ 	.short	(.L_8 - .L_7)
.L_7:
        /*0004*/ 	.word	0x00000082


	//----- nvinfo : EIATTR_KPARAM_INFO
	.align		4
.L_8:
        /*0008*/ 	.byte	0x04, 0x17
        /*000a*/ 	.short	(.L_10 - .L_9)
.L_9:
        /*000c*/ 	.word	0x00000000
        /*0010*/ 	.short	0x0002
        /*0012*/ 	.short	0x0010
        /*0014*/ 	.byte	0x00, 0xf0, 0x21, 0x00


	//----- nvinfo : EIATTR_KPARAM_INFO
	.align		4
.L_10:
        /*0018*/ 	.byte	0x04, 0x17
        /*001a*/ 	.short	(.L_12 - .L_11)
.L_11:
        /*001c*/ 	.word	0x00000000
        /*0020*/ 	.short	0x0001
        /*0022*/ 	.short	0x0008
        /*0024*/ 	.byte	0x00, 0xf5, 0x21, 0x00


	//----- nvinfo : EIATTR_KPARAM_INFO
	.align		4
.L_12:
        /*0028*/ 	.byte	0x04, 0x17
        /*002a*/ 	.short	(.L_14 - .L_13)
.L_13:
        /*002c*/ 	.word	0x00000000
        /*0030*/ 	.short	0x0000
        /*0032*/ 	.short	0x0000
        /*0034*/ 	.byte	0x00, 0xf5, 0x21, 0x00


	//----- nvinfo : EIATTR_SPARSE_MMA_MASK
	.align		4
.L_14:
        /*0038*/ 	.byte	0x03, 0x50
        /*003a*/ 	.short	0x0000


	//----- nvinfo : EIATTR_MAXREG_COUNT
	.align		4
        /*003c*/ 	.byte	0x03, 0x1b
        /*003e*/ 	.short	0x00ff


	//----- nvinfo : EIATTR_EXTERNS
	.align		4
        /*0040*/ 	.byte	0x04, 0x0f
        /*0042*/ 	.short	(.L_16 - .L_15)


	//   ....[0]....
	.align		4
.L_15:
        /*0044*/ 	.word	index@(vprintf)


	//----- nvinfo : EIATTR_MERCURY_ISA_VERSION
	.align		4
.L_16:
        /*0048*/ 	.byte	0x03, 0x5f
        /*004a*/ 	.short	0x0101


	//----- nvinfo : EIATTR_VRC_CTA_INIT_COUNT
	.align		4
        /*004c*/ 	.byte	0x02, 0x4a
	.zero		1
	.zero		1


	//----- nvinfo : EIATTR_SYSCALL_OFFSETS
	.align		4
        /*0050*/ 	.byte	0x04, 0x46
        /*0052*/ 	.short	(.L_18 - .L_17)


	//   ....[0]....
.L_17:
        /*0054*/ 	.word	0x00000110


	//----- nvinfo : EIATTR_EXIT_INSTR_OFFSETS
	.align		4
.L_18:
        /*0058*/ 	.byte	0x04, 0x1c
        /*005a*/ 	.short	(.L_20 - .L_19)


	//   ....[0]....
.L_19:
        /*005c*/ 	.word	0x00000ee0


	//----- nvinfo : EIATTR_CRS_STACK_SIZE
	.align		4
.L_20:
        /*0060*/ 	.byte	0x04, 0x1e
        /*0062*/ 	.short	(.L_22 - .L_21)
.L_21:
        /*0064*/ 	.word	0x00000000


	//----- nvinfo : EIATTR_CBANK_PARAM_SIZE
	.align		4
.L_22:
        /*0068*/ 	.byte	0x03, 0x19
        /*006a*/ 	.short	0x0018


	//----- nvinfo : EIATTR_PARAM_CBANK
	.align		4
        /*006c*/ 	.byte	0x04, 0x0a
        /*006e*/ 	.short	(.L_24 - .L_23)
	.align		4
.L_23:
        /*0070*/ 	.word	index@(.nv.constant0._Z15reduce_baselinePiS_m)
        /*0074*/ 	.short	0x0380
        /*0076*/ 	.short	0x0018


	//----- nvinfo : EIATTR_SW_WAR
	.align		4
.L_24:
        /*0078*/ 	.byte	0x04, 0x36
        /*007a*/ 	.short	(.L_26 - .L_25)
.L_25:
        /*007c*/ 	.word	0x00000008
.L_26:


//--------------------- .nv.callgraph             --------------------------
	.section	.nv.callgraph,"",@"SHT_CUDA_CALLGRAPH"
	.align	4
	.sectionentsize	8
	.align		4
        /*0000*/ 	.word	0x00000000
	.align		4
        /*0004*/ 	.word	0xffffffff
	.align		4
        /*0008*/ 	.word	index@(_Z15reduce_baselinePiS_m)
	.align		4
        /*000c*/ 	.word	index@(vprintf)
	.align		4
        /*0010*/ 	.word	0x00000000
	.align		4
        /*0014*/ 	.word	0xfffffffe
	.align		4
        /*0018*/ 	.word	0x00000000
	.align		4
        /*001c*/ 	.word	0xfffffffd
	.align		4
        /*0020*/ 	.word	0x00000000
	.align		4
        /*0024*/ 	.word	0xfffffffc


//--------------------- .nv.constant4             --------------------------
	.section	.nv.constant4,"a",@progbits
	.align	8
	.align		8
.nv.constant4:
        /*0000*/ 	.dword	vprintf
	.align		8
        /*0008*/ 	.dword	$str


//--------------------- .text._Z15reduce_baselinePiS_m --------------------------
	.section	.text._Z15reduce_baselinePiS_m,"ax",@progbits
	.align	128
        .global         _Z15reduce_baselinePiS_m
        .type           _Z15reduce_baselinePiS_m,@function
        .size           _Z15reduce_baselinePiS_m,(.L_x_9 - _Z15reduce_baselinePiS_m)
        .other          _Z15reduce_baselinePiS_m,@"STO_CUDA_ENTRY STV_DEFAULT"
_Z15reduce_baselinePiS_m:
.text._Z15reduce_baselinePiS_m:
[----:B------:R-:W0:Y:S01]  /*0000*/  LDC R1, c[0x0][0x37c] ;  /* 0x0000df00ff017b82 */ /* 0x000e220000000800 */
[----:B------:R-:W1:Y:S01]  /*0010*/  S2R R0, SR_CTAID.X ;  /* 0x0000000000007919 */ /* 0x000e620000002500 */
[----:B------:R-:W2:Y:S01]  /*0020*/  LDCU UR5, c[0x0][0x2fc] ;  /* 0x00005f80ff0577ac */ /* 0x000ea20008000800 */
[----:B------:R-:W-:Y:S01]  /*0030*/  MOV R2, 0x0 ;  /* 0x0000000000027802 */ /* 0x000fe20000000f00 */
[----:B0-----:R-:W-:Y:S01]  /*0040*/  VIADD R1, R1, 0xfffffff8 ;  /* 0xfffffff801017836 */ /* 0x001fe20000000000 */
[----:B------:R-:W1:Y:S01]  /*0050*/  S2R R3, SR_TID.X ;  /* 0x0000000000037919 */ /* 0x000e620000002100 */
[----:B------:R-:W1:Y:S01]  /*0060*/  LDCU UR6, c[0x0][0x360] ;  /* 0x00006c00ff0677ac */ /* 0x000e620008000800 */
[----:B------:R-:W0:Y:S02]  /*0070*/  LDCU UR4, c[0x0][0x2f8] ;  /* 0x00005f00ff0477ac */ /* 0x000e240008000800 */
[----:B0-----:R-:W-:-:S05]  /*0080*/  IADD3 R6, P0, PT, R1, UR4, RZ ;  /* 0x0000000401067c10 */ /* 0x001fca000ff1e0ff */
[----:B--2---:R-:W-:Y:S02]  /*0090*/  IMAD.X R7, RZ, RZ, UR5, P0 ;  /* 0x00000005ff077e24 */ /* 0x004fe400080e06ff */
[----:B-1----:R-:W-:Y:S01]  /*00a0*/  IMAD R0, R0, UR6, R3 ;  /* 0x0000000600007c24 */ /* 0x002fe2000f8e0203 */
[----:B------:R-:W0:Y:S01]  /*00b0*/  LDCU.64 UR6, c[0x4][0x8] ;  /* 0x01000100ff0677ac */ /* 0x000e220008000a00 */
[----:B------:R-:W1:Y:S03]  /*00c0*/  LDC.64 R2, c[0x4][R2] ;  /* 0x0100000002027b82 */ /* 0x000e660000000a00 */
[----:B------:R2:W-:Y:S01]  /*00d0*/  STL [R1], R0 ;  /* 0x0000000001007387 */ /* 0x0005e20000100800 */
[----:B0-----:R-:W-:Y:S02]  /*00e0*/  IMAD.U32 R4, RZ, RZ, UR6 ;  /* 0x00000006ff047e24 */ /* 0x001fe4000f8e00ff */
[----:B--2---:R-:W-:-:S07]  /*00f0*/  IMAD.U32 R5, RZ, RZ, UR7 ;  /* 0x00000007ff057e24 */ /* 0x004fce000f8e00ff */
[----:B------:R-:W-:-:S07]  /*0100*/  LEPC R20, `(.L_x_0) ;  /* 0x000000001014794e */ /* 0x000fce0000000000 */
[----:B-1----:R-:W-:Y:S05]  /*0110*/  CALL.ABS.NOINC R2 ;  /* 0x0000000002007343 */ /* 0x002fea0003c00000 */
.L_x_0:
[----:B------:R-:W0:Y:S01]  /*0120*/  LDC.64 R2, c[0x0][0x390] ;  /* 0x0000e400ff027b82 */ /* 0x000e220000000a00 */
[----:B------:R-:W-:-:S07]  /*0130*/  IMAD.MOV.U32 R6, RZ, RZ, RZ ;  /* 0x000000ffff067224 */ /* 0x000fce00078e00ff */
[----:B------:R-:W1:Y:S01]  /*0140*/  LDC.64 R16, c[0x0][0x358] ;  /* 0x0000d600ff107b82 */ /* 0x000e620000000a00 */
[----:B0-----:R-:W-:-:S04]  /*0150*/  ISETP.NE.U32.AND P0, PT, R2, RZ, PT ;  /* 0x000000ff0200720c */ /* 0x001fc80003f05070 */
[----:B------:R-:W-:-:S13]  /*0160*/  ISETP.NE.AND.EX P0, PT, R3, RZ, PT, P0 ;  /* 0x000000ff0300720c */ /* 0x000fda0003f05300 */
[----:B-1----:R-:W-:Y:S05]  /*0170*/  @!P0 BRA `(.L_x_1) ;  /* 0x0000000c00488947 */ /* 0x002fea0003800000 */
[C---:B------:R-:W-:Y:S01]  /*0180*/  ISETP.GE.U32.AND P1, PT, R2.reuse, 0x10, PT ;  /* 0x000000100200780c */ /* 0x040fe20003f26070 */
[----:B------:R-:W-:Y:S01]  /*0190*/  IMAD.MOV.U32 R6, RZ, RZ, RZ ;  /* 0x000000ffff067224 */ /* 0x000fe200078e00ff */
[----:B------:R-:W-:Y:S01]  /*01a0*/  LOP3.LUT R23, R2, 0xf, RZ, 0xc0, !PT ;  /* 0x0000000f02177812 */ /* 0x000fe200078ec0ff */
[----:B------:R-:W-:Y:S01]  /*01b0*/  IMAD.MOV.U32 R0, RZ, RZ, RZ ;  /* 0x000000ffff007224 */ /* 0x000fe200078e00ff */
[----:B------:R-:W-:Y:S01]  /*01c0*/  ISETP.GE.U32.AND.EX P1, PT, R3, RZ, PT, P1 ;  /* 0x000000ff0300720c */ /* 0x000fe20003f26110 */
[----:B------:R-:W-:Y:S01]  /*01d0*/  IMAD.MOV.U32 R3, RZ, RZ, RZ ;  /* 0x000000ffff037224 */ /* 0x000fe200078e00ff */
[----:B------:R-:W-:-:S04]  /*01e0*/  ISETP.NE.U32.AND P0, PT, R23, RZ, PT ;  /* 0x000000ff1700720c */ /* 0x000fc80003f05070 */
[----:B------:R-:W-:-:S07]  /*01f0*/  ISETP.NE.AND.EX P0, PT, RZ, RZ, PT, P0 ;  /* 0x000000ffff00720c */ /* 0x000fce0003f05300 */
[----:B------:R-:W-:Y:S06]  /*0200*/  @!P1 BRA `(.L_x_2) ;  /* 0x0000000000f49947 */ /* 0x000fec0003800000 */
[----:B------:R-:W0:Y:S01]  /*0210*/  LDCU.64 UR4, c[0x0][0x380] ;  /* 0x00007000ff0477ac */ /* 0x000e220008000a00 */
[----:B------:R-:W-:Y:S01]  /*0220*/  LOP3.LUT R0, R2, 0xfffffff0, RZ, 0xc0, !PT ;  /* 0xfffffff002007812 */ /* 0x000fe200078ec0ff */
[----:B------:R-:W-:Y:S01]  /*0230*/  BSSY.RECONVERGENT B0, `(.L_x_2) ;  /* 0x000003a000007945 */ /* 0x000fe20003800200 */
[----:B------:R-:W-:Y:S01]  /*0240*/  IMAD.MOV.U32 R6, RZ, RZ, RZ ;  /* 0x000000ffff067224 */ /* 0x000fe200078e00ff */
[----:B------:R-:W1:Y:S02]  /*0250*/  LDCU UR6, c[0x0][0x394] ;  /* 0x00007280ff0677ac */ /* 0x000e640008000800 */
[----:B------:R-:W-:Y:S01]  /*0260*/  IMAD.MOV.U32 R7, RZ, RZ, R0 ;  /* 0x000000ffff077224 */ /* 0x000fe200078e0000 */
[----:B0-----:R-:W-:-:S04]  /*0270*/  UIADD3 UR4, UP0, UPT, UR4, 0x20, URZ ;  /* 0x0000002004047890 */ /* 0x001fc8000ff1e0ff */
[----:B------:R-:W-:Y:S01]  /*0280*/  UIADD3.X UR5, UPT, UPT, URZ, UR5, URZ, UP0, !UPT ;  /* 0x00000005ff057290 */ /* 0x000fe200087fe4ff */
[----:B-1----:R-:W-:Y:S02]  /*0290*/  IMAD.U32 R3, RZ, RZ, UR6 ;  /* 0x00000006ff037e24 */ /* 0x002fe4000f8e00ff */
[----:B------:R-:W-:Y:S02]  /*02a0*/  IMAD.U32 R8, RZ, RZ, UR6 ;  /* 0x00000006ff087e24 */ /* 0x000fe4000f8e00ff */
[----:B------:R-:W-:Y:S02]  /*02b0*/  IMAD.U32 R12, RZ, RZ, UR4 ;  /* 0x00000004ff0c7e24 */ /* 0x000fe4000f8e00ff */
[----:B------:R-:W-:-:S07]  /*02c0*/  IMAD.U32 R5, RZ, RZ, UR5 ;  /* 0x00000005ff057e24 */ /* 0x000fce000f8e00ff */
.L_x_3:
[C---:B------:R-:W-:Y:S01]  /*02d0*/  R2UR UR4, R16.reuse ;  /* 0x00000000100472ca */ /* 0x040fe200000e0000 */
[----:B------:R-:W-:Y:S01]  /*02e0*/  IMAD.MOV.U32 R4, RZ, RZ, R12 ;  /* 0x000000ffff047224 */ /* 0x000fe200078e000c */
[C---:B------:R-:W-:Y:S02]  /*02f0*/  R2UR UR5, R17.reuse ;  /* 0x00000000110572ca */ /* 0x040fe400000e0000 */
[----:B------:R-:W-:Y:S02]  /*0300*/  R2UR UR6, R16 ;  /* 0x00000000100672ca */ /* 0x000fe400000e0000 */
[----:B------:R-:W-:-:S09]  /*0310*/  R2UR UR7, R17 ;  /* 0x00000000110772ca */ /* 0x000fd200000e0000 */
[----:B------:R-:W2:Y:S04]  /*0320*/  LDG.E R19, desc[UR4][R4.64+-0x20] ;  /* 0xffffe00404137981 */ /* 0x000ea8000c1e1900 */
[----:B------:R-:W2:Y:S01]  /*0330*/  LDG.E R20, desc[UR6][R4.64+-0x1c] ;  /* 0xffffe40604147981 */ /* 0x000ea2000c1e1900 */
[C---:B------:R-:W-:Y:S02]  /*0340*/  R2UR UR8, R16.reuse ;  /* 0x00000000100872ca */ /* 0x040fe400000e0000 */
[C---:B------:R-:W-:Y:S01]  /*0350*/  R2UR UR9, R17.reuse ;  /* 0x00000000110972ca */ /* 0x040fe200000e0000 */
[----:B------:R-:W3:Y:S01]  /*0360*/  LDG.E R21, desc[UR4][R4.64+-0x18] ;  /* 0xffffe80404157981 */ /* 0x000ee2000c1e1900 */
[C---:B------:R-:W-:Y:S02]  /*0370*/  R2UR UR10, R16.reuse ;  /* 0x00000000100a72ca */ /* 0x040fe400000e0000 */
[----:B------:R-:W-:Y:S01]  /*0380*/  R2UR UR11, R17 ;  /* 0x00000000110b72ca */ /* 0x000fe200000e0000 */
[----:B------:R-:W3:Y:S01]  /*0390*/  LDG.E R22, desc[UR6][R4.64+-0x14] ;  /* 0xffffec0604167981 */ /* 0x000ee2000c1e1900 */
[----:B------:R-:W-:-:S02]  /*03a0*/  R2UR UR12, R16 ;  /* 0x00000000100c72ca */ /* 0x000fc400000e0000 */
[C---:B------:R-:W-:Y:S01]  /*03b0*/  R2UR UR13, R17.reuse ;  /* 0x00000000110d72ca */ /* 0x040fe200000e0000 */
[----:B------:R-:W4:Y:S01]  /*03c0*/  LDG.E R12, desc[UR4][R4.64+0x8] ;  /* 0x00000804040c7981 */ /* 0x000f22000c1e1900 */
[C---:B------:R-:W-:Y:S02]  /*03d0*/  R2UR UR14, R16.reuse ;  /* 0x00000000100e72ca */ /* 0x040fe400000e0000 */
[C---:B------:R-:W-:Y:S01]  /*03e0*/  R2UR UR15, R17.reuse ;  /* 0x00000000110f72ca */ /* 0x040fe200000e0000 */
[----:B------:R-:W5:Y:S01]  /*03f0*/  LDG.E R25, desc[UR8][R4.64+-0x10] ;  /* 0xfffff00804197981 */ /* 0x000f62000c1e1900 */
[C---:B------:R-:W-:Y:S02]  /*0400*/  R2UR UR16, R16.reuse ;  /* 0x00000000101072ca */ /* 0x040fe400000e0000 */
[----:B------:R-:W-:Y:S01]  /*0410*/  R2UR UR17, R17 ;  /* 0x00000000111172ca */ /* 0x000fe200000e0000 */
[----:B------:R-:W5:Y:S01]  /*0420*/  LDG.E R24, desc[UR10][R4.64+-0xc] ;  /* 0xfffff40a04187981 */ /* 0x000f62000c1e1900 */
[----:B------:R-:W-:-:S02]  /*0430*/  R2UR UR18, R16 ;  /* 0x00000000101272ca */ /* 0x000fc400000e0000 */
[----:B------:R-:W-:Y:S01]  /*0440*/  R2UR UR19, R17 ;  /* 0x00000000111372ca */ /* 0x000fe200000e0000 */
[----:B------:R-:W4:Y:S04]  /*0450*/  LDG.E R18, desc[UR12][R4.64+-0x8] ;  /* 0xfffff80c04127981 */ /* 0x000f28000c1e1900 */
[----:B------:R-:W4:Y:S04]  /*0460*/  LDG.E R15, desc[UR14][R4.64+-0x4] ;  /* 0xfffffc0e040f7981 */ /* 0x000f28000c1e1900 */
[----:B------:R-:W4:Y:S04]  /*0470*/  LDG.E R14, desc[UR16][R4.64] ;  /* 0x00000010040e7981 */ /* 0x000f28000c1e1900 */
[----:B------:R-:W4:Y:S04]  /*0480*/  LDG.E R13, desc[UR18][R4.64+0x4] ;  /* 0x00000412040d7981 */ /* 0x000f28000c1e1900 */
[----:B------:R-:W4:Y:S04]  /*0490*/  LDG.E R11, desc[UR6][R4.64+0xc] ;  /* 0x00000c06040b7981 */ /* 0x000f28000c1e1900 */
[----:B------:R-:W4:Y:S04]  /*04a0*/  LDG.E R9, desc[UR8][R4.64+0x10] ;  /* 0x0000100804097981 */ /* 0x000f28000c1e1900 */
[----:B------:R-:W4:Y:S01]  /*04b0*/  LDG.E R10, desc[UR10][R4.64+0x14] ;  /* 0x0000140a040a7981 */ /* 0x000f22000c1e1900 */
[----:B--2---:R-:W-:-:S03]  /*04c0*/  IADD3 R20, PT, PT, R20, R19, R6 ;  /* 0x0000001314147210 */ /* 0x004fc60007ffe006 */
[----:B------:R-:W2:Y:S04]  /*04d0*/  LDG.E R19, desc[UR12][R4.64+0x18] ;  /* 0x0000180c04137981 */ /* 0x000ea8000c1e1900 */
[----:B------:R0:W2:Y:S01]  /*04e0*/  LDG.E R6, desc[UR14][R4.64+0x1c] ;  /* 0x00001c0e04067981 */ /* 0x0000a2000c1e1900 */
[----:B------:R-:W-:Y:S02]  /*04f0*/  IADD3 R7, P1, PT, R7, -0x10, RZ ;  /* 0xfffffff007077810 */ /* 0x000fe40007f3e0ff */
[----:B---3--:R-:W-:Y:S02]  /*0500*/  IADD3 R20, PT, PT, R22, R21, R20 ;  /* 0x0000001516147210 */ /* 0x008fe40007ffe014 */
[----:B------:R-:W-:Y:S02]  /*0510*/  IADD3.X R8, PT, PT, R8, -0x1, RZ, P1, !PT ;  /* 0xffffffff08087810 */ /* 0x000fe40000ffe4ff */
[----:B------:R-:W-:-:S02]  /*0520*/  ISETP.NE.U32.AND P1, PT, R7, RZ, PT ;  /* 0x000000ff0700720c */ /* 0x000fc40003f25070 */
[----:B-----5:R-:W-:Y:S02]  /*0530*/  IADD3 R20, PT, PT, R24, R25, R20 ;  /* 0x0000001918147210 */ /* 0x020fe40007ffe014 */
[----:B------:R-:W-:Y:S02]  /*0540*/  ISETP.NE.AND.EX P1, PT, R8, RZ, PT, P1 ;  /* 0x000000ff0800720c */ /* 0x000fe40003f25310 */
[----:B----4-:R-:W-:-:S04]  /*0550*/  IADD3 R15, PT, PT, R15, R18, R20 ;  /* 0x000000120f0f7210 */ /* 0x010fc80007ffe014 */
[----:B------:R-:W-:-:S04]  /*0560*/  IADD3 R13, PT, PT, R13, R14, R15 ;  /* 0x0000000e0d0d7210 */ /* 0x000fc80007ffe00f */
[----:B------:R-:W-:Y:S02]  /*0570*/  IADD3 R11, PT, PT, R11, R12, R13 ;  /* 0x0000000c0b0b7210 */ /* 0x000fe40007ffe00d */
[----:B------:R-:W-:Y:S02]  /*0580*/  IADD3 R12, P2, PT, R4, 0x40, RZ ;  /* 0x00000040040c7810 */ /* 0x000fe40007f5e0ff */
[----:B------:R-:W-:-:S03]  /*0590*/  IADD3 R9, PT, PT, R10, R9, R11 ;  /* 0x000000090a097210 */ /* 0x000fc60007ffe00b */
[----:B0-----:R-:W-:Y:S01]  /*05a0*/  IMAD.X R5, RZ, RZ, R5, P2 ;  /* 0x000000ffff057224 */ /* 0x001fe200010e0605 */
[----:B--2---:R-:W-:Y:S01]  /*05b0*/  IADD3 R6, PT, PT, R6, R19, R9 ;  /* 0x0000001306067210 */ /* 0x004fe20007ffe009 */
[----:B------:R-:W-:Y:S06]  /*05c0*/  @P1 BRA `(.L_x_3) ;  /* 0xfffffffc00401947 */ /* 0x000fec000383ffff */
[----:B------:R-:W-:Y:S05]  /*05d0*/  BSYNC.RECONVERGENT B0 ;  /* 0x0000000000007941 */ /* 0x000fea0003800200 */
.L_x_2:
[----:B------:R-:W-:Y:S04]  /*05e0*/  BSSY.RECONVERGENT B0, `(.L_x_1) ;  /* 0x000008b000007945 */ /* 0x000fe80003800200 */
[----:B------:R-:W-:Y:S05]  /*05f0*/  @!P0 BRA `(.L_x_4) ;  /* 0x0000000800248947 */ /* 0x000fea0003800000 */
[----:B------:R-:W-:Y:S02]  /*0600*/  ISETP.GE.U32.AND P1, PT, R23, 0x8, PT ;  /* 0x000000081700780c */ /* 0x000fe40003f26070 */
[----:B------:R-:W-:Y:S02]  /*0610*/  LOP3.LUT R20, R2, 0x7, RZ, 0xc0, !PT ;  /* 0x0000000702147812 */ /* 0x000fe400078ec0ff */
[----:B------:R-:W-:Y:S02]  /*0620*/  ISETP.GE.U32.AND.EX P1, PT, RZ, RZ, PT, P1 ;  /* 0x000000ffff00720c */ /* 0x000fe40003f26110 */
[----:B------:R-:W-:-:S04]  /*0630*/  ISETP.NE.U32.AND P0, PT, R20, RZ, PT ;  /* 0x000000ff1400720c */ /* 0x000fc80003f05070 */
[----:B------:R-:W-:-:S07]  /*0640*/  ISETP.NE.AND.EX P0, PT, RZ, RZ, PT, P0 ;  /* 0x000000ffff00720c */ /* 0x000fce0003f05300 */
[----:B------:R-:W-:Y:S06]  /*0650*/  @!P1 BRA `(.L_x_5) ;  /* 0x0000000400149947 */ /* 0x000fec0003800000 */
[----:B------:R-:W0:Y:S01]  /*0660*/  LDCU.64 UR4, c[0x0][0x380] ;  /* 0x00007000ff0477ac */ /* 0x000e220008000a00 */
[C---:B------:R-:W-:Y:S01]  /*0670*/  IMAD.SHL.U32 R5, R0.reuse, 0x4, RZ ;  /* 0x0000000400057824 */ /* 0x040fe200078e00ff */
[----:B------:R-:W-:Y:S02]  /*0680*/  SHF.L.U64.HI R4, R0, 0x2, R3 ;  /* 0x0000000200047819 */ /* 0x000fe40000010203 */
[C---:B------:R-:W-:Y:S02]  /*0690*/  R2UR UR6, R16.reuse ;  /* 0x00000000100672ca */ /* 0x040fe400000e0000 */
[C---:B------:R-:W-:Y:S02]  /*06a0*/  IADD3 R18, P2, PT, R5.reuse, 0x4, RZ ;  /* 0x0000000405127810 */ /* 0x040fe40007f5e0ff */
[C---:B------:R-:W-:Y:S02]  /*06b0*/  IADD3 R8, P3, PT, R5.reuse, 0x8, RZ ;  /* 0x0000000805087810 */ /* 0x040fe40007f7e0ff */
[----:B------:R-:W-:Y:S01]  /*06c0*/  IADD3 R10, P4, PT, R5, 0xc, RZ ;  /* 0x0000000c050a7810 */ /* 0x000fe20007f9e0ff */
[--C-:B------:R-:W-:Y:S01]  /*06d0*/  IMAD.X R9, RZ, RZ, R4.reuse, P2 ;  /* 0x000000ffff097224 */ /* 0x100fe200010e0604 */
[C---:B------:R-:W-:Y:S01]  /*06e0*/  R2UR UR7, R17.reuse ;  /* 0x00000000110772ca */ /* 0x040fe200000e0000 */
[--C-:B------:R-:W-:Y:S01]  /*06f0*/  IMAD.X R3, RZ, RZ, R4.reuse, P3 ;  /* 0x000000ffff037224 */ /* 0x100fe200018e0604 */
[----:B------:R-:W-:Y:S01]  /*0700*/  R2UR UR12, R16 ;  /* 0x00000000100c72ca */ /* 0x000fe200000e0000 */
[----:B------:R-:W-:Y:S01]  /*0710*/  IMAD.X R7, RZ, RZ, R4, P4 ;  /* 0x000000ffff077224 */ /* 0x000fe200020e0604 */
[----:B------:R-:W-:-:S02]  /*0720*/  R2UR UR13, R17 ;  /* 0x00000000110d72ca */ /* 0x000fc400000e0000 */
[----:B0-----:R-:W-:Y:S02]  /*0730*/  IADD3 R12, P1, PT, R5, UR4, RZ ;  /* 0x00000004050c7c10 */ /* 0x001fe4000ff3e0ff */
[----:B------:R-:W-:Y:S02]  /*0740*/  LOP3.LUT R18, R18, 0xfffffffc, RZ, 0xc0, !PT ;  /* 0xfffffffc12127812 */ /* 0x000fe400078ec0ff */
[----:B------:R-:W-:Y:S02]  /*0750*/  LOP3.LUT R10, R10, 0xfffffffc, RZ, 0xc0, !PT ;  /* 0xfffffffc0a0a7812 */ /* 0x000fe400078ec0ff */
[----:B------:R-:W-:Y:S02]  /*0760*/  R2UR UR8, R16 ;  /* 0x00000000100872ca */ /* 0x000fe400000e0000 */
[----:B------:R-:W-:Y:S02]  /*0770*/  R2UR UR9, R17 ;  /* 0x00000000110972ca */ /* 0x000fe400000e0000 */
[----:B------:R-:W-:-:S02]  /*0780*/  LOP3.LUT R8, R8, 0xfffffffc, RZ, 0xc0, !PT ;  /* 0xfffffffc08087812 */ /* 0x000fc400078ec0ff */
[----:B------:R-:W-:Y:S02]  /*0790*/  R2UR UR10, R16 ;  /* 0x00000000100a72ca */ /* 0x000fe400000e0000 */
[----:B------:R-:W-:Y:S02]  /*07a0*/  R2UR UR11, R17 ;  /* 0x00000000110b72ca */ /* 0x000fe400000e0000 */
[----:B------:R-:W-:Y:S02]  /*07b0*/  IADD3.X R13, PT, PT, R4, UR5, RZ, P1, !PT ;  /* 0x00000005040d7c10 */ /* 0x000fe40008ffe4ff */
[----:B------:R-:W-:Y:S02]  /*07c0*/  LOP3.LUT R9, R9, 0x3, RZ, 0xc0, !PT ;  /* 0x0000000309097812 */ /* 0x000fe400078ec0ff */
[----:B------:R-:W-:Y:S02]  /*07d0*/  IADD3 R18, P1, PT, R18, UR4, RZ ;  /* 0x0000000412127c10 */ /* 0x000fe4000ff3e0ff */
[----:B------:R-:W-:-:S02]  /*07e0*/  LOP3.LUT R3, R3, 0x3, RZ, 0xc0, !PT ;  /* 0x0000000303037812 */ /* 0x000fc400078ec0ff */
[----:B------:R-:W-:Y:S02]  /*07f0*/  LOP3.LUT R7, R7, 0x3, RZ, 0xc0, !PT ;  /* 0x0000000307077812 */ /* 0x000fe400078ec0ff */
[----:B------:R-:W-:Y:S02]  /*0800*/  IADD3 R10, P3, PT, R10, UR4, RZ ;  /* 0x000000040a0a7c10 */ /* 0x000fe4000ff7e0ff */
[----:B------:R-:W-:Y:S02]  /*0810*/  IADD3 R8, P2, PT, R8, UR4, RZ ;  /* 0x0000000408087c10 */ /* 0x000fe4000ff5e0ff */
[----:B------:R-:W-:Y:S02]  /*0820*/  IADD3.X R19, PT, PT, R9, UR5, RZ, P1, !PT ;  /* 0x0000000509137c10 */ /* 0x000fe40008ffe4ff */
[----:B------:R-:W-:Y:S02]  /*0830*/  IADD3.X R11, PT, PT, R7, UR5, RZ, P3, !PT ;  /* 0x00000005070b7c10 */ /* 0x000fe40009ffe4ff */
[----:B------:R-:W-:Y:S01]  /*0840*/  IADD3.X R9, PT, PT, R3, UR5, RZ, P2, !PT ;  /* 0x0000000503097c10 */ /* 0x000fe200097fe4ff */
[----:B------:R0:W2:Y:S01]  /*0850*/  LDG.E R7, desc[UR8][R18.64] ;  /* 0x0000000812077981 */ /* 0x0000a2000c1e1900 */
[----:B------:R-:W-:-:S02]  /*0860*/  IADD3 R22, P1, PT, R5, 0x10, RZ ;  /* 0x0000001005167810 */ /* 0x000fc40007f3e0ff */
[----:B------:R-:W-:Y:S01]  /*0870*/  IADD3 R21, P2, PT, R5, 0x14, RZ ;  /* 0x0000001405157810 */ /* 0x000fe20007f5e0ff */
[----:B------:R1:W2:Y:S04]  /*0880*/  LDG.E R3, desc[UR6][R12.64] ;  /* 0x000000060c037981 */ /* 0x0002a8000c1e1900 */
[----:B------:R3:W4:Y:S01]  /*0890*/  LDG.E R15, desc[UR12][R10.64] ;  /* 0x0000000c0a0f7981 */ /* 0x000722000c1e1900 */
[----:B0-----:R-:W-:-:S03]  /*08a0*/  LOP3.LUT R19, R22, 0xfffffffc, RZ, 0xc0, !PT ;  /* 0xfffffffc16137812 */ /* 0x001fc600078ec0ff */
[----:B------:R0:W4:Y:S01]  /*08b0*/  LDG.E R14, desc[UR10][R8.64] ;  /* 0x0000000a080e7981 */ /* 0x000122000c1e1900 */
[C---:B-1----:R-:W-:Y:S02]  /*08c0*/  IADD3 R12, P3, PT, R5.reuse, 0x18, RZ ;  /* 0x00000018050c7810 */ /* 0x042fe40007f7e0ff */
[----:B------:R-:W-:Y:S01]  /*08d0*/  IADD3 R5, P4, PT, R5, 0x1c, RZ ;  /* 0x0000001c05057810 */ /* 0x000fe20007f9e0ff */
[--C-:B---3--:R-:W-:Y:S01]  /*08e0*/  IMAD.X R10, RZ, RZ, R4.reuse, P1 ;  /* 0x000000ffff0a7224 */ /* 0x108fe200008e0604 */
[----:B------:R-:W-:Y:S01]  /*08f0*/  LOP3.LUT R13, R21, 0xfffffffc, RZ, 0xc0, !PT ;  /* 0xfffffffc150d7812 */ /* 0x000fe200078ec0ff */
[--C-:B------:R-:W-:Y:S02]  /*0900*/  IMAD.X R11, RZ, RZ, R4.reuse, P2 ;  /* 0x000000ffff0b7224 */ /* 0x100fe400010e0604 */
[--C-:B------:R-:W-:Y:S01]  /*0910*/  IMAD.X R18, RZ, RZ, R4.reuse, P3 ;  /* 0x000000ffff127224 */ /* 0x100fe200018e0604 */
[----:B0-----:R-:W-:Y:S01]  /*0920*/  LOP3.LUT R8, R12, 0xfffffffc, RZ, 0xc0, !PT ;  /* 0xfffffffc0c087812 */ /* 0x001fe200078ec0ff */
[----:B------:R-:W-:Y:S01]  /*0930*/  IMAD.X R9, RZ, RZ, R4, P4 ;  /* 0x000000ffff097224 */ /* 0x000fe200020e0604 */
[----:B------:R-:W-:-:S02]  /*0940*/  LOP3.LUT R4, R5, 0xfffffffc, RZ, 0xc0, !PT ;  /* 0xfffffffc05047812 */ /* 0x000fc400078ec0ff */
[----:B------:R-:W-:Y:S02]  /*0950*/  LOP3.LUT R5, R10, 0x3, RZ, 0xc0, !PT ;  /* 0x000000030a057812 */ /* 0x000fe400078ec0ff */
[----:B------:R-:W-:Y:S02]  /*0960*/  IADD3 R12, P1, PT, R19, UR4, RZ ;  /* 0x00000004130c7c10 */ /* 0x000fe4000ff3e0ff */
[----:B------:R-:W-:Y:S02]  /*0970*/  LOP3.LUT R11, R11, 0x3, RZ, 0xc0, !PT ;  /* 0x000000030b0b7812 */ /* 0x000fe400078ec0ff */
[----:B------:R-:W-:Y:S02]  /*0980*/  IADD3 R10, P2, PT, R13, UR4, RZ ;  /* 0x000000040d0a7c10 */ /* 0x000fe4000ff5e0ff */
[----:B------:R-:W-:Y:S02]  /*0990*/  LOP3.LUT R18, R18, 0x3, RZ, 0xc0, !PT ;  /* 0x0000000312127812 */ /* 0x000fe400078ec0ff */
[----:B------:R-:W-:-:S02]  /*09a0*/  IADD3 R8, P3, PT, R8, UR4, RZ ;  /* 0x0000000408087c10 */ /* 0x000fc4000ff7e0ff */
[----:B------:R-:W-:Y:S02]  /*09b0*/  IADD3.X R13, PT, PT, R5, UR5, RZ, P1, !PT ;  /* 0x00000005050d7c10 */ /* 0x000fe40008ffe4ff */
[----:B------:R-:W-:Y:S02]  /*09c0*/  LOP3.LUT R5, R9, 0x3, RZ, 0xc0, !PT ;  /* 0x0000000309057812 */ /* 0x000fe400078ec0ff */
[----:B------:R-:W-:Y:S01]  /*09d0*/  IADD3 R4, P1, PT, R4, UR4, RZ ;  /* 0x0000000404047c10 */ /* 0x000fe2000ff3e0ff */
[----:B------:R-:W3:Y:S01]  /*09e0*/  LDG.E R12, desc[UR6][R12.64] ;  /* 0x000000060c0c7981 */ /* 0x000ee2000c1e1900 */
[----:B------:R-:W-:Y:S02]  /*09f0*/  IADD3.X R11, PT, PT, R11, UR5, RZ, P2, !PT ;  /* 0x000000050b0b7c10 */ /* 0x000fe400097fe4ff */
[----:B------:R-:W-:Y:S02]  /*0a00*/  IADD3.X R9, PT, PT, R18, UR5, RZ, P3, !PT ;  /* 0x0000000512097c10 */ /* 0x000fe40009ffe4ff */
[----:B------:R-:W-:Y:S01]  /*0a10*/  IADD3.X R5, PT, PT, R5, UR5, RZ, P1, !PT ;  /* 0x0000000505057c10 */ /* 0x000fe20008ffe4ff */
[----:B------:R-:W3:Y:S04]  /*0a20*/  LDG.E R10, desc[UR8][R10.64] ;  /* 0x000000080a0a7981 */ /* 0x000ee8000c1e1900 */
[----:B------:R-:W5:Y:S04]  /*0a30*/  LDG.E R9, desc[UR10][R8.64] ;  /* 0x0000000a08097981 */ /* 0x000f68000c1e1900 */
[----:B------:R-:W5:Y:S01]  /*0a40*/  LDG.E R4, desc[UR12][R4.64] ;  /* 0x0000000c04047981 */ /* 0x000f62000c1e1900 */
[----:B------:R-:W-:Y:S01]  /*0a50*/  VIADD R0, R0, 0x8 ;  /* 0x0000000800007836 */ /* 0x000fe20000000000 */
[----:B--2---:R-:W-:-:S04]  /*0a60*/  IADD3 R3, PT, PT, R7, R3, R6 ;  /* 0x0000000307037210 */ /* 0x004fc80007ffe006 */
[----:B----4-:R-:W-:-:S04]  /*0a70*/  IADD3 R3, PT, PT, R15, R14, R3 ;  /* 0x0000000e0f037210 */ /* 0x010fc80007ffe003 */
[----:B---3--:R-:W-:Y:S01]  /*0a80*/  IADD3 R6, PT, PT, R10, R12, R3 ;  /* 0x0000000c0a067210 */ /* 0x008fe20007ffe003 */
[----:B------:R-:W-:-:S03]  /*0a90*/  IMAD.MOV.U32 R3, RZ, RZ, RZ ;  /* 0x000000ffff037224 */ /* 0x000fc600078e00ff */
[----:B-----5:R-:W-:-:S07]  /*0aa0*/  IADD3 R6, PT, PT, R4, R9, R6 ;  /* 0x0000000904067210 */ /* 0x020fce0007ffe006 */
.L_x_5:
[----:B------:R-:W-:Y:S05]  /*0ab0*/  @!P0 BRA `(.L_x_4) ;  /* 0x0000000000f48947 */ /* 0x000fea0003800000 */
[----:B------:R-:W-:Y:S01]  /*0ac0*/  ISETP.GE.U32.AND P1, PT, R20, 0x4, PT ;  /* 0x000000041400780c */ /* 0x000fe20003f26070 */
[----:B------:R-:W-:Y:S01]  /*0ad0*/  IMAD.MOV.U32 R7, RZ, RZ, RZ ;  /* 0x000000ffff077224 */ /* 0x000fe200078e00ff */
[----:B------:R-:W-:Y:S02]  /*0ae0*/  LOP3.LUT R2, R2, 0x3, RZ, 0xc0, !PT ;  /* 0x0000000302027812 */ /* 0x000fe400078ec0ff */
[----:B------:R-:W-:Y:S02]  /*0af0*/  ISETP.GE.U32.AND.EX P1, PT, RZ, RZ, PT, P1 ;  /* 0x000000ffff00720c */ /* 0x000fe40003f26110 */
[----:B------:R-:W-:-:S04]  /*0b00*/  ISETP.NE.U32.AND P0, PT, R2, RZ, PT ;  /* 0x000000ff0200720c */ /* 0x000fc80003f05070 */
[----:B------:R-:W-:-:S07]  /*0b10*/  ISETP.NE.AND.EX P0, PT, R7, RZ, PT, P0 ;  /* 0x000000ff0700720c */ /* 0x000fce0003f05300 */
[----:B------:R-:W-:Y:S06]  /*0b20*/  @!P1 BRA `(.L_x_6) ;  /* 0x00000000009c9947 */ /* 0x000fec0003800000 */
[----:B------:R-:W0:Y:S01]  /*0b30*/  LDCU.64 UR4, c[0x0][0x380] ;  /* 0x00007000ff0477ac */ /* 0x000e220008000a00 */
[C---:B------:R-:W-:Y:S01]  /*0b40*/  IMAD.SHL.U32 R4, R0.reuse, 0x4, RZ ;  /* 0x0000000400047824 */ /* 0x040fe200078e00ff */
[----:B------:R-:W-:Y:S02]  /*0b50*/  SHF.L.U64.HI R3, R0, 0x2, R3 ;  /* 0x0000000200037819 */ /* 0x000fe40000010203 */
[----:B------:R-:W-:Y:S02]  /*0b60*/  R2UR UR6, R16 ;  /* 0x00000000100672ca */ /* 0x000fe400000e0000 */
[C---:B------:R-:W-:Y:S02]  /*0b70*/  IADD3 R5, P2, PT, R4.reuse, 0x4, RZ ;  /* 0x0000000404057810 */ /* 0x040fe40007f5e0ff */
[C---:B------:R-:W-:Y:S02]  /*0b80*/  IADD3 R9, P3, PT, R4.reuse, 0x8, RZ ;  /* 0x0000000804097810 */ /* 0x040fe40007f7e0ff */
[----:B------:R-:W-:-:S02]  /*0b90*/  IADD3 R10, P4, PT, R4, 0xc, RZ ;  /* 0x0000000c040a7810 */ /* 0x000fc40007f9e0ff */
[----:B------:R-:W-:Y:S01]  /*0ba0*/  LOP3.LUT R12, R9, 0xfffffffc, RZ, 0xc0, !PT ;  /* 0xfffffffc090c7812 */ /* 0x000fe200078ec0ff */
[--C-:B------:R-:W-:Y:S01]  /*0bb0*/  IMAD.X R9, RZ, RZ, R3.reuse, P2 ;  /* 0x000000ffff097224 */ /* 0x100fe200010e0603 */
[C---:B------:R-:W-:Y:S01]  /*0bc0*/  R2UR UR7, R17.reuse ;  /* 0x00000000110772ca */ /* 0x040fe200000e0000 */
[----:B------:R-:W-:Y:S01]  /*0bd0*/  IMAD.X R11, RZ, RZ, R3, P3 ;  /* 0x000000ffff0b7224 */ /* 0x000fe200018e0603 */
[----:B------:R-:W-:Y:S02]  /*0be0*/  R2UR UR8, R16 ;  /* 0x00000000100872ca */ /* 0x000fe400000e0000 */
[----:B0-----:R-:W-:Y:S02]  /*0bf0*/  IADD3 R4, P1, PT, R4, UR4, RZ ;  /* 0x0000000404047c10 */ /* 0x001fe4000ff3e0ff */
[----:B------:R-:W-:Y:S02]  /*0c00*/  R2UR UR9, R17 ;  /* 0x00000000110972ca */ /* 0x000fe400000e0000 */
[----:B------:R-:W-:-:S02]  /*0c10*/  LOP3.LUT R8, R5, 0xfffffffc, RZ, 0xc0, !PT ;  /* 0xfffffffc05087812 */ /* 0x000fc400078ec0ff */
[----:B------:R-:W-:Y:S01]  /*0c20*/  IADD3.X R5, PT, PT, R3, UR5, RZ, P1, !PT ;  /* 0x0000000503057c10 */ /* 0x000fe20008ffe4ff */
[----:B------:R-:W-:Y:S01]  /*0c30*/  IMAD.X R3, RZ, RZ, R3, P4 ;  /* 0x000000ffff037224 */ /* 0x000fe200020e0603 */
[C---:B------:R-:W-:Y:S02]  /*0c40*/  R2UR UR10, R16.reuse ;  /* 0x00000000100a72ca */ /* 0x040fe400000e0000 */
[C---:B------:R-:W-:Y:S02]  /*0c50*/  R2UR UR11, R17.reuse ;  /* 0x00000000110b72ca */ /* 0x040fe400000e0000 */
[----:B------:R-:W-:Y:S01]  /*0c60*/  R2UR UR12, R16 ;  /* 0x00000000100c72ca */ /* 0x000fe200000e0000 */
[----:B------:R-:W2:Y:S01]  /*0c70*/  LDG.E R5, desc[UR6][R4.64] ;  /* 0x0000000604057981 */ /* 0x000ea2000c1e1900 */
[----:B------:R-:W-:Y:S02]  /*0c80*/  R2UR UR13, R17 ;  /* 0x00000000110d72ca */ /* 0x000fe400000e0000 */
[----:B------:R-:W-:-:S02]  /*0c90*/  LOP3.LUT R10, R10, 0xfffffffc, RZ, 0xc0, !PT ;  /* 0xfffffffc0a0a7812 */ /* 0x000fc400078ec0ff */
[----:B------:R-:W-:Y:S02]  /*0ca0*/  IADD3 R8, P1, PT, R8, UR4, RZ ;  /* 0x0000000408087c10 */ /* 0x000fe4000ff3e0ff */
[----:B------:R-:W-:Y:S02]  /*0cb0*/  LOP3.LUT R9, R9, 0x3, RZ, 0xc0, !PT ;  /* 0x0000000309097812 */ /* 0x000fe400078ec0ff */
[----:B------:R-:W-:Y:S02]  /*0cc0*/  IADD3 R12, P2, PT, R12, UR4, RZ ;  /* 0x000000040c0c7c10 */ /* 0x000fe4000ff5e0ff */
[----:B------:R-:W-:Y:S02]  /*0cd0*/  LOP3.LUT R11, R11, 0x3, RZ, 0xc0, !PT ;  /* 0x000000030b0b7812 */ /* 0x000fe400078ec0ff */
[----:B------:R-:W-:Y:S02]  /*0ce0*/  IADD3 R10, P3, PT, R10, UR4, RZ ;  /* 0x000000040a0a7c10 */ /* 0x000fe4000ff7e0ff */
[----:B------:R-:W-:-:S02]  /*0cf0*/  LOP3.LUT R3, R3, 0x3, RZ, 0xc0, !PT ;  /* 0x0000000303037812 */ /* 0x000fc400078ec0ff */
[----:B------:R-:W-:Y:S02]  /*0d00*/  IADD3.X R9, PT, PT, R9, UR5, RZ, P1, !PT ;  /* 0x0000000509097c10 */ /* 0x000fe40008ffe4ff */
[----:B------:R-:W-:Y:S02]  /*0d10*/  IADD3.X R13, PT, PT, R11, UR5, RZ, P2, !PT ;  /* 0x000000050b0d7c10 */ /* 0x000fe400097fe4ff */
[----:B------:R-:W-:Y:S01]  /*0d20*/  IADD3.X R11, PT, PT, R3, UR5, RZ, P3, !PT ;  /* 0x00000005030b7c10 */ /* 0x000fe20009ffe4ff */
[----:B------:R-:W2:Y:S04]  /*0d30*/  LDG.E R8, desc[UR8][R8.64] ;  /* 0x0000000808087981 */ /* 0x000ea8000c1e1900 */
[----:B------:R-:W3:Y:S04]  /*0d40*/  LDG.E R13, desc[UR10][R12.64] ;  /* 0x0000000a0c0d7981 */ /* 0x000ee8000c1e1900 */
[----:B------:R-:W3:Y:S01]  /*0d50*/  LDG.E R10, desc[UR12][R10.64] ;  /* 0x0000000c0a0a7981 */ /* 0x000ee2000c1e1900 */
[----:B------:R-:W-:-:S02]  /*0d60*/  VIADD R0, R0, 0x4 ;  /* 0x0000000400007836 */ /* 0x000fc40000000000 */
[----:B------:R-:W-:Y:S01]  /*0d70*/  IMAD.MOV.U32 R3, RZ, RZ, RZ ;  /* 0x000000ffff037224 */ /* 0x000fe200078e00ff */
[----:B--2---:R-:W-:-:S04]  /*0d80*/  IADD3 R6, PT, PT, R8, R5, R6 ;  /* 0x0000000508067210 */ /* 0x004fc80007ffe006 */
[----:B---3--:R-:W-:-:S07]  /*0d90*/  IADD3 R6, PT, PT, R10, R13, R6 ;  /* 0x0000000d0a067210 */ /* 0x008fce0007ffe006 */
.L_x_6:
[----:B------:R-:W-:Y:S05]  /*0da0*/  @!P0 BRA `(.L_x_4) ;  /* 0x0000000000388947 */ /* 0x000fea0003800000 */
.L_x_7:
[----:B------:R-:W0:Y:S01]  /*0db0*/  LDCU.64 UR4, c[0x0][0x380] ;  /* 0x00007000ff0477ac */ /* 0x000e220008000a00 */
[----:B------:R-:W-:Y:S02]  /*0dc0*/  R2UR UR6, R16 ;  /* 0x00000000100672ca */ /* 0x000fe400000e0000 */
[----:B------:R-:W-:Y:S02]  /*0dd0*/  R2UR UR7, R17 ;  /* 0x00000000110772ca */ /* 0x000fe400000e0000 */
[----:B0-----:R-:W-:-:S04]  /*0de0*/  LEA R4, P0, R0, UR4, 0x2 ;  /* 0x0000000400047c11 */ /* 0x001fc8000f8010ff */
[----:B------:R-:W-:-:S07]  /*0df0*/  LEA.HI.X R5, R0, UR5, R3, 0x2, P0 ;  /* 0x0000000500057c11 */ /* 0x000fce00080f1403 */
[----:B------:R-:W2:Y:S01]  /*0e00*/  LDG.E R5, desc[UR6][R4.64] ;  /* 0x0000000604057981 */ /* 0x000ea2000c1e1900 */
[----:B------:R-:W-:Y:S01]  /*0e10*/  IADD3 R2, P0, PT, R2, -0x1, RZ ;  /* 0xffffffff02027810 */ /* 0x000fe20007f1e0ff */
[----:B------:R-:W-:Y:S02]  /*0e20*/  VIADD R0, R0, 0x1 ;  /* 0x0000000100007836 */ /* 0x000fe40000000000 */
[----:B------:R-:W-:Y:S01]  /*0e30*/  IMAD.MOV.U32 R3, RZ, RZ, RZ ;  /* 0x000000ffff037224 */ /* 0x000fe200078e00ff */
[----:B------:R-:W-:Y:S02]  /*0e40*/  IADD3.X R7, PT, PT, R7, -0x1, RZ, P0, !PT ;  /* 0xffffffff07077810 */ /* 0x000fe400007fe4ff */
[----:B------:R-:W-:-:S04]  /*0e50*/  ISETP.NE.U32.AND P0, PT, R2, RZ, PT ;  /* 0x000000ff0200720c */ /* 0x000fc80003f05070 */
[----:B------:R-:W-:Y:S01]  /*0e60*/  ISETP.NE.AND.EX P0, PT, R7, RZ, PT, P0 ;  /* 0x000000ff0700720c */ /* 0x000fe20003f05300 */
[----:B--2---:R-:W-:-:S12]  /*0e70*/  IMAD.IADD R6, R5, 0x1, R6 ;  /* 0x0000000105067824 */ /* 0x004fd800078e0206 */
[----:B------:R-:W-:Y:S05]  /*0e80*/  @P0 BRA `(.L_x_7) ;  /* 0xfffffffc00c80947 */ /* 0x000fea000383ffff */
.L_x_4:
[----:B------:R-:W-:Y:S05]  /*0e90*/  BSYNC.RECONVERGENT B0 ;  /* 0x0000000000007941 */ /* 0x000fea0003800200 */
.L_x_1:
[----:B------:R-:W0:Y:S01]  /*0ea0*/  LDC.64 R2, c[0x0][0x388] ;  /* 0x0000e200ff027b82 */ /* 0x000e220000000a00 */
[----:B------:R-:W-:Y:S02]  /*0eb0*/  R2UR UR4, R16 ;  /* 0x00000000100472ca */ /* 0x000fe400000e0000 */
[----:B------:R-:W-:-:S13]  /*0ec0*/  R2UR UR5, R17 ;  /* 0x00000000110572ca */ /* 0x000fda00000e0000 */
[----:B0-----:R-:W-:Y:S01]  /*0ed0*/  STG.E desc[UR4][R2.64], R6 ;  /* 0x0000000602007986 */ /* 0x001fe2000c101904 */
[----:B------:R-:W-:Y:S05]  /*0ee0*/  EXIT ;  /* 0x000000000000794d */ /* 0x000fea0003800000 */
.L_x_8:
[----:B------:R-:W-:-:S00]  /*0ef0*/  BRA `(.L_x_8) ;  /* 0xfffffffc00fc7947 */ /* 0x000fc0000383ffff */
[----:B------:R-:W-:-:S00]  /*0f00*/  NOP ;  /* 0x0000000000007918 */ /* 0x000fc00000000000 */
[----:B------:R-:W-:-:S00]  /*0f10*/  NOP ;  /* 0x0000000000007918 */ /* 0x000fc00000000000 */
[----:B------:R-:W-:-:S00]  /*0f20*/  NOP ;  /* 0x0000000000007918 */ /* 0x000fc00000000000 */
[----:B------:R-:W-:-:S00]  /*0f30*/  NOP ;  /* 0x0000000000007918 */ /* 0x000fc00000000000 */
[----:B------:R-:W-:-:S00]  /*0f40*/  NOP ;  /* 0x0000000000007918 */ /* 0x000fc00000000000 */
[----:B------:R-:W-:-:S00]  /*0f50*/  NOP ;  /* 0x0000000000007918 */ /* 0x000fc00000000000 */
[----:B------:R-:W-:-:S00]  /*0f60*/  NOP ;  /* 0x0000000000007918 */ /* 0x000fc00000000000 */
[----:B------:R-:W-:-:S00]  /*0f70*/  NOP ;  /* 0x0000000000007918 */ /* 0x000fc00000000000 */
.L_x_9:


//--------------------- .nv.global.init           --------------------------
	.section	.nv.global.init,"aw",@progbits
.nv.global.init:
	.type		$str,@object
	.size		$str,(.L_0 - $str)
$str:
        /*0000*/ 	.byte	0x74, 0x69, 0x64, 0x3a, 0x20, 0x25, 0x64, 0x0a, 0x00
.L_0:


//--------------------- .nv.shared.reserved.0     --------------------------
	.section	.nv.shared.reserved.0,"aw",@nobits
	.weak		__nv_reservedSMEM_offset_0_alias
	.size		__nv_reservedSMEM_offset_0_alias, 0, 64
	.other		__nv_reservedSMEM_offset_0_alias,@"STO_CUDA_RESERVED_SHARED STV_DEFAULT"
__nv_reservedSMEM_offset_0_alias:
	.zero		0
	.zero		64


//--------------------- .nv.constant0._Z15reduce_baselinePiS_m --------------------------
	.section	.nv.constant0._Z15reduce_baselinePiS_m,"a",@progbits
	.sectionflags	@""
	.align	4
.nv.constant0._Z15reduce_baselinePiS_m:
	.zero		920


//--------------------- SYMBOLS --------------------------

	.type		.nv.reservedSmem.offset0,@object
	.size		.nv.reservedSmem.offset0,0x4
	.type		vprintf,@function
